	.headerflags	@"EF_CUDA_TEXMODE_UNIFIED EF_CUDA_64BIT_ADDRESS EF_CUDA_SM86 EF_CUDA_VIRTUAL_SM(EF_CUDA_SM86)"
	.elftype	@"ET_EXEC"


//--------------------- .nv.info                  --------------------------
	.section	.nv.info,"",@"SHT_CUDA_INFO"
	.align	4


	//----- nvinfo : EIATTR_REGCOUNT
	.align		4
        /*0000*/ 	.byte	0x04, 0x2f
        /*0002*/ 	.short	(.L_1 - .L_0)
	.align		4
.L_0:
        /*0004*/ 	.word	index@(triton_poi_fused_view_2)
        /*0008*/ 	.word	0x00000006


	//----- nvinfo : EIATTR_MIN_STACK_SIZE
	.align		4
.L_1:
        /*000c*/ 	.byte	0x04, 0x12
        /*000e*/ 	.short	(.L_3 - .L_2)
	.align		4
.L_2:
        /*0010*/ 	.word	index@(triton_poi_fused_view_2)
        /*0014*/ 	.word	0x00000000


	//----- nvinfo : EIATTR_FRAME_SIZE
	.align		4
.L_3:
        /*0018*/ 	.byte	0x04, 0x11
        /*001a*/ 	.short	(.L_5 - .L_4)
	.align		4
.L_4:
        /*001c*/ 	.word	index@(triton_poi_fused_view_2)
        /*0020*/ 	.word	0x00000000


	//----- nvinfo : EIATTR_MIN_STACK_SIZE
	.align		4
.L_5:
        /*0024*/ 	.byte	0x04, 0x12
        /*0026*/ 	.short	(.L_7 - .L_6)
	.align		4
.L_6:
        /*0028*/ 	.word	index@(triton_poi_fused_view_2)
        /*002c*/ 	.word	0x00000000
.L_7:


//--------------------- .nv.info.triton_poi_fused_view_2 --------------------------
	.section	.nv.info.triton_poi_fused_view_2,"",@"SHT_CUDA_INFO"
	.sectionflags	@""
	.align	4


	//----- nvinfo : EIATTR_CUDA_API_VERSION
	.align		4
        /*0000*/ 	.byte	0x04, 0x37
        /*0002*/ 	.short	(.L_9 - .L_8)
.L_8:
        /*0004*/ 	.word	0x0000007c


	//----- nvinfo : EIATTR_SW2861232_WAR
	.align		4
.L_9:
        /*0008*/ 	.byte	0x01, 0x35
	.zero		2


	//----- nvinfo : EIATTR_PARAM_CBANK
	.align		4
        /*000c*/ 	.byte	0x04, 0x0a
        /*000e*/ 	.short	(.L_11 - .L_10)
	.align		4
.L_10:
        /*0010*/ 	.word	index@(.nv.constant0.triton_poi_fused_view_2)
        /*0014*/ 	.short	0x0160
        /*0016*/ 	.short	0x0018


	//----- nvinfo : EIATTR_CBANK_PARAM_SIZE
	.align		4
.L_11:
        /*0018*/ 	.byte	0x03, 0x19
        /*001a*/ 	.short	0x0018


	//----- nvinfo : EIATTR_KPARAM_INFO
	.align		4
        /*001c*/ 	.byte	0x04, 0x17
        /*001e*/ 	.short	(.L_13 - .L_12)
.L_12:
        /*0020*/ 	.word	0x00000000
        /*0024*/ 	.short	0x0002
        /*0026*/ 	.short	0x0010
        /*0028*/ 	.byte	0x00, 0xf4, 0x21, 0x00


	//----- nvinfo : EIATTR_KPARAM_INFO
	.align		4
.L_13:
        /*002c*/ 	.byte	0x04, 0x17
        /*002e*/ 	.short	(.L_15 - .L_14)
.L_14:
        /*0030*/ 	.word	0x00000000
        /*0034*/ 	.short	0x0001
        /*0036*/ 	.short	0x0008
        /*0038*/ 	.byte	0x00, 0xf0, 0x11, 0x00


	//----- nvinfo : EIATTR_KPARAM_INFO
	.align		4
.L_15:
        /*003c*/ 	.byte	0x04, 0x17
        /*003e*/ 	.short	(.L_17 - .L_16)
.L_16:
        /*0040*/ 	.word	0x00000000
        /*0044*/ 	.short	0x0000
        /*0046*/ 	.short	0x0000
        /*0048*/ 	.byte	0x00, 0xf4, 0x21, 0x00


	//----- nvinfo : EIATTR_MAXREG_COUNT
	.align		4
.L_17:
        /*004c*/ 	.byte	0x03, 0x1b
        /*004e*/ 	.short	0x00ff


	//----- nvinfo : EIATTR_EXIT_INSTR_OFFSETS
	.align		4
        /*0050*/ 	.byte	0x04, 0x1c
        /*0052*/ 	.short	(.L_19 - .L_18)


	//   ....[0]....
.L_18:
        /*0054*/ 	.word	0x00000090


	//   ....[1]....
        /*0058*/ 	.word	0x000000c0


	//----- nvinfo : EIATTR_REQNTID
	.align		4
.L_19:
        /*005c*/ 	.byte	0x04, 0x10
        /*005e*/ 	.short	(.L_21 - .L_20)
.L_20:
        /*0060*/ 	.word	0x00000080
        /*0064*/ 	.word	0x00000001
        /*0068*/ 	.word	0x00000001
.L_21:


//--------------------- .nv.callgraph             --------------------------
	.section	.nv.callgraph,"",@"SHT_CUDA_CALLGRAPH"
	.align	4
	.sectionentsize	8
	.align		4
        /*0000*/ 	.word	0x00000000
	.align		4
        /*0004*/ 	.word	0xffffffff
	.align		4
        /*0008*/ 	.word	0x00000000
	.align		4
        /*000c*/ 	.word	0xfffffffe
	.align		4
        /*0010*/ 	.word	0x00000000
	.align		4
        /*0014*/ 	.word	0xfffffffd
	.align		4
        /*0018*/ 	.word	0x00000000
	.align		4
        /*001c*/ 	.word	0xfffffffc


//--------------------- .nv.rel.action            --------------------------
	.section	.nv.rel.action,"",@"SHT_CUDA_RELOCINFO"
	.align	8
	.sectionentsize	8
        /*0000*/ 	.byte	0x73, 0x00, 0x00, 0x00, 0x00, 0x00, 0x00, 0x00, 0x00, 0x00, 0x00, 0x11, 0x25, 0x00, 0x05, 0x36


//--------------------- .nv.constant0.triton_poi_fused_view_2 --------------------------
	.section	.nv.constant0.triton_poi_fused_view_2,"a",@progbits
	.sectionflags	@""
	.align	4
.nv.constant0.triton_poi_fused_view_2:
	.zero		376


//--------------------- .text.triton_poi_fused_view_2 --------------------------
	.section	.text.triton_poi_fused_view_2,"ax",@progbits
	.sectioninfo	@"SHI_REGISTERS=6"
	.align	128
        .global         triton_poi_fused_view_2
        .type           triton_poi_fused_view_2,@function
        .size           triton_poi_fused_view_2,(.L_x_1 - triton_poi_fused_view_2)
        .other          triton_poi_fused_view_2,@"STO_CUDA_ENTRY STV_DEFAULT"
triton_poi_fused_view_2:
.text.triton_poi_fused_view_2:
[----:B------:R-:W-:Y:S02]  /*0000*/  IMAD.MOV.U32 R1, RZ, RZ, c[0x0][0x28] ;  /* 0x00000a00ff017624 */ /* 0x000fe400078e00ff */
[----:B------:R-:W0:Y:S04]  /*0010*/  S2R R0, SR_TID.X ;  /* 0x0000000000007919 */ /* 0x000e280000002100 */
[----:B------:R-:W1:Y:S01]  /*0020*/  S2R R3, SR_CTAID.X ;  /* 0x0000000000037919 */ /* 0x000e620000002500 */
[----:B0-----:R-:W-:-:S05]  /*0030*/  IMAD.SHL.U32 R0, R0, 0x2, RZ ;  /* 0x0000000200007824 */ /* 0x001fca00078e00ff */
[----:B------:R-:W-:-:S04]  /*0040*/  LOP3.LUT R0, R0, 0xfe, RZ, 0xc0, !PT ;  /* 0x000000fe00007812 */ /* 0x000fc800078ec0ff */
[----:B-1----:R-:W-:Y:S02]  /*0050*/  LEA R0, R3, R0, 0x8 ;  /* 0x0000000003007211 */ /* 0x002fe400078e40ff */
[----:B------:R-:W-:Y:S02]  /*0060*/  MOV R3, 0x2 ;  /* 0x0000000200037802 */ /* 0x000fe40000000f00 */
[----:B------:R-:W-:-:S03]  /*0070*/  ISETP.GE.AND P0, PT, R0, 0x2400, PT ;  /* 0x000024000000780c */ /* 0x000fc60003f06270 */
[----:B------:R-:W-:-:S10]  /*0080*/  IMAD.WIDE R2, R0, R3, c[0x0][0x160] ;  /* 0x0000580000027625 */ /* 0x000fd400078e0203 */
[----:B------:R-:W-:Y:S05]  /*0090*/  @P0 EXIT ;  /* 0x000000000000094d */ /* 0x000fea0003800000 */
[----:B------:R-:W-:Y:S02]  /*00a0*/  ULDC.64 UR4, c[0x0][0x118] ;  /* 0x0000460000047ab9 */ /* 0x000fe40000000a00 */
[----:B------:R-:W-:Y:S01]  /*00b0*/  STG.E [R2.64], RZ ;  /* 0x000000ff02007986 */ /* 0x000fe2000c101904 */
[----:B------:R-:W-:Y:S05]  /*00c0*/  EXIT ;  /* 0x000000000000794d */ /* 0x000fea0003800000 */
.L_x_0:
[----:B------:R-:W-:-:S00]  /*00d0*/  BRA `(.L_x_0) ;  /* 0xfffffff000007947 */ /* 0x000fc0000383ffff */
[----:B------:R-:W-:-:S00]  /*00e0*/  NOP ;  /* 0x0000000000007918 */ /* 0x000fc00000000000 */
        /* <DEDUP_REMOVED lines=9> */
.L_x_1:
